//
// Generated by NVIDIA NVVM Compiler
//
// Compiler Build ID: CL-36424714
// Cuda compilation tools, release 13.0, V13.0.88
// Based on NVVM 20.0.0
//

.version 9.0
.target sm_100
.address_size 64

	// .globl	_Z14add_vec_kernelPKfS0_Pfi

.visible .entry _Z14add_vec_kernelPKfS0_Pfi(
	.param .u64 .ptr .align 1 _Z14add_vec_kernelPKfS0_Pfi_param_0,
	.param .u64 .ptr .align 1 _Z14add_vec_kernelPKfS0_Pfi_param_1,
	.param .u64 .ptr .align 1 _Z14add_vec_kernelPKfS0_Pfi_param_2,
	.param .u32 _Z14add_vec_kernelPKfS0_Pfi_param_3
)
{
	.reg .pred 	%p<2>;
	.reg .b32 	%r<6>;
	.reg .b32 	%f<4>;
	.reg .b64 	%rd<11>;

	ld.param.u64 	%rd1, [_Z14add_vec_kernelPKfS0_Pfi_param_0];
	ld.param.u64 	%rd2, [_Z14add_vec_kernelPKfS0_Pfi_param_1];
	ld.param.u64 	%rd3, [_Z14add_vec_kernelPKfS0_Pfi_param_2];
	ld.param.u32 	%r2, [_Z14add_vec_kernelPKfS0_Pfi_param_3];
	mov.u32 	%r3, %ntid.x;
	mov.u32 	%r4, %ctaid.x;
	mov.u32 	%r5, %tid.x;
	mad.lo.s32 	%r1, %r3, %r4, %r5;
	setp.ge.s32 	%p1, %r1, %r2;
	@%p1 bra 	$L__BB0_2;
	cvta.to.global.u64 	%rd4, %rd1;
	cvta.to.global.u64 	%rd5, %rd2;
	cvta.to.global.u64 	%rd6, %rd3;
	mul.wide.s32 	%rd7, %r1, 4;
	add.s64 	%rd8, %rd4, %rd7;
	ld.global.f32 	%f1, [%rd8];
	add.s64 	%rd9, %rd5, %rd7;
	ld.global.f32 	%f2, [%rd9];
	add.f32 	%f3, %f1, %f2;
	add.s64 	%rd10, %rd6, %rd7;
	st.global.f32 	[%rd10], %f3;
$L__BB0_2:
	ret;

}
	// .globl	_Z24add_vec_broadcast_kernelPKfS0_Pfiii
.visible .entry _Z24add_vec_broadcast_kernelPKfS0_Pfiii(
	.param .u64 .ptr .align 1 _Z24add_vec_broadcast_kernelPKfS0_Pfiii_param_0,
	.param .u64 .ptr .align 1 _Z24add_vec_broadcast_kernelPKfS0_Pfiii_param_1,
	.param .u64 .ptr .align 1 _Z24add_vec_broadcast_kernelPKfS0_Pfiii_param_2,
	.param .u32 _Z24add_vec_broadcast_kernelPKfS0_Pfiii_param_3,
	.param .u32 _Z24add_vec_broadcast_kernelPKfS0_Pfiii_param_4,
	.param .u32 _Z24add_vec_broadcast_kernelPKfS0_Pfiii_param_5
)
{
	.reg .pred 	%p<4>;
	.reg .b32 	%r<13>;
	.reg .b32 	%f<4>;
	.reg .b64 	%rd<12>;

	ld.param.u64 	%rd1, [_Z24add_vec_broadcast_kernelPKfS0_Pfiii_param_0];
	ld.param.u64 	%rd2, [_Z24add_vec_broadcast_kernelPKfS0_Pfiii_param_1];
	ld.param.u64 	%rd3, [_Z24add_vec_broadcast_kernelPKfS0_Pfiii_param_2];
	ld.param.u32 	%r7, [_Z24add_vec_broadcast_kernelPKfS0_Pfiii_param_3];
	ld.param.u32 	%r5, [_Z24add_vec_broadcast_kernelPKfS0_Pfiii_param_4];
	ld.param.u32 	%r6, [_Z24add_vec_broadcast_kernelPKfS0_Pfiii_param_5];
	mov.u32 	%r8, %ctaid.x;
	mov.u32 	%r9, %ntid.x;
	mov.u32 	%r10, %tid.x;
	mad.lo.s32 	%r1, %r8, %r9, %r10;
	setp.ge.s32 	%p1, %r1, %r7;
	@%p1 bra 	$L__BB1_6;
	mov.b32 	%r12, 0;
	setp.eq.s32 	%p2, %r6, 1;
	@%p2 bra 	$L__BB1_4;
	setp.ne.s32 	%p3, %r6, 0;
	@%p3 bra 	$L__BB1_5;
	rem.s32 	%r12, %r1, %r5;
	bra.uni 	$L__BB1_5;
$L__BB1_4:
	div.s32 	%r12, %r1, %r5;
$L__BB1_5:
	cvta.to.global.u64 	%rd4, %rd1;
	mul.wide.s32 	%rd5, %r1, 4;
	add.s64 	%rd6, %rd4, %rd5;
	ld.global.f32 	%f1, [%rd6];
	cvta.to.global.u64 	%rd7, %rd2;
	mul.wide.s32 	%rd8, %r12, 4;
	add.s64 	%rd9, %rd7, %rd8;
	ld.global.f32 	%f2, [%rd9];
	add.f32 	%f3, %f1, %f2;
	cvta.to.global.u64 	%rd10, %rd3;
	add.s64 	%rd11, %rd10, %rd5;
	st.global.f32 	[%rd11], %f3;
$L__BB1_6:
	ret;

}


// ===== COMPILED SASS (sm_100) =====

	.target	sm_100

	.elftype	@"ET_EXEC"


//--------------------- .note.nv.tkinfo           --------------------------
	.section	.note.nv.tkinfo,"",@"SHT_NOTE"
	.sectionflags	@"SHF_NOTE_NV_TKINFO"
	.tkinfo
        /*0018*/ 	.word	0x00000002
        /*0030*/ 	.string	""
        /*0030*/ 	.string	"ptxas"
        /*0030*/ 	.string	"Cuda compilation tools, release 13.0, V13.0.88"
        /*0030*/ 	.string	"Build cuda_13.0.r13.0/compiler.36424714_0"
        /*0030*/ 	.string	"-arch sm_100 -m 64 "



//--------------------- .note.nv.cuinfo           --------------------------
	.section	.note.nv.cuinfo,"",@"SHT_NOTE"
	.sectionflags	@"SHF_NOTE_NV_CUINFO"
        /*0018*/ 	.short	0x0002
        /*001a*/ 	.short	0x0064
        /*001c*/ 	.short	0x0082
	.zero		2


//--------------------- .nv.info                  --------------------------
	.section	.nv.info,"",@"SHT_CUDA_INFO"
	.align	4


	//----- nvinfo : EIATTR_REGCOUNT
	.align		4
        /*0000*/ 	.byte	0x04, 0x2f
        /*0002*/ 	.short	(.L_1 - .L_0)
	.align		4
.L_0:
        /*0004*/ 	.word	index@(_Z14add_vec_kernelPKfS0_Pfi)
        /*0008*/ 	.word	0x0000000c


	//----- nvinfo : EIATTR_FRAME_SIZE
	.align		4
.L_1:
        /*000c*/ 	.byte	0x04, 0x11
        /*000e*/ 	.short	(.L_3 - .L_2)
	.align		4
.L_2:
        /*0010*/ 	.word	index@(_Z14add_vec_kernelPKfS0_Pfi)
        /*0014*/ 	.word	0x00000000


	//----- nvinfo : EIATTR_REGCOUNT
	.align		4
.L_3:
        /*0018*/ 	.byte	0x04, 0x2f
        /*001a*/ 	.short	(.L_5 - .L_4)
	.align		4
.L_4:
        /*001c*/ 	.word	index@(_Z24add_vec_broadcast_kernelPKfS0_Pfiii)
        /*0020*/ 	.word	0x0000000c


	//----- nvinfo : EIATTR_FRAME_SIZE
	.align		4
.L_5:
        /*0024*/ 	.byte	0x04, 0x11
        /*0026*/ 	.short	(.L_7 - .L_6)
	.align		4
.L_6:
        /*0028*/ 	.word	index@(_Z24add_vec_broadcast_kernelPKfS0_Pfiii)
        /*002c*/ 	.word	0x00000000


	//----- nvinfo : EIATTR_MIN_STACK_SIZE
	.align		4
.L_7:
        /*0030*/ 	.byte	0x04, 0x12
        /*0032*/ 	.short	(.L_9 - .L_8)
	.align		4
.L_8:
        /*0034*/ 	.word	index@(_Z24add_vec_broadcast_kernelPKfS0_Pfiii)
        /*0038*/ 	.word	0x00000000


	//----- nvinfo : EIATTR_MIN_STACK_SIZE
	.align		4
.L_9:
        /*003c*/ 	.byte	0x04, 0x12
        /*003e*/ 	.short	(.L_11 - .L_10)
	.align		4
.L_10:
        /*0040*/ 	.word	index@(_Z14add_vec_kernelPKfS0_Pfi)
        /*0044*/ 	.word	0x00000000
.L_11:


//--------------------- .nv.compat                --------------------------
	.section	.nv.compat,"",@"SHT_CUDA_COMPAT_INFO"
	.align	4
        /*0000*/ 	.byte	0x02, 0x09, 0x00, 0x00, 0x02, 0x02, 0x01, 0x00, 0x02, 0x05, 0x05, 0x00, 0x03, 0x07, 0x01, 0x01
        /*0010*/ 	.byte	0x02, 0x03, 0x00, 0x00, 0x02, 0x06, 0x01, 0x00, 0x04, 0x0b, 0x08, 0x00, 0x09, 0x00, 0x00, 0x00
        /*0020*/ 	.byte	0x00, 0x00, 0x00, 0x00


//--------------------- .nv.info._Z24add_vec_broadcast_kernelPKfS0_Pfiii --------------------------
	.section	.nv.info._Z24add_vec_broadcast_kernelPKfS0_Pfiii,"",@"SHT_CUDA_INFO"
	.sectionflags	@""
	.align	4


	//----- nvinfo : EIATTR_CUDA_API_VERSION
	.align		4
        /*0000*/ 	.byte	0x04, 0x37
        /*0002*/ 	.short	(.L_13 - .L_12)
.L_12:
        /*0004*/ 	.word	0x00000082


	//----- nvinfo : EIATTR_KPARAM_INFO
	.align		4
.L_13:
        /*0008*/ 	.byte	0x04, 0x17
        /*000a*/ 	.short	(.L_15 - .L_14)
.L_14:
        /*000c*/ 	.word	0x00000000
        /*0010*/ 	.short	0x0005
        /*0012*/ 	.short	0x0020
        /*0014*/ 	.byte	0x00, 0xf0, 0x11, 0x00


	//----- nvinfo : EIATTR_KPARAM_INFO
	.align		4
.L_15:
        /*0018*/ 	.byte	0x04, 0x17
        /*001a*/ 	.short	(.L_17 - .L_16)
.L_16:
        /*001c*/ 	.word	0x00000000
        /*0020*/ 	.short	0x0004
        /*0022*/ 	.short	0x001c
        /*0024*/ 	.byte	0x00, 0xf0, 0x11, 0x00


	//----- nvinfo : EIATTR_KPARAM_INFO
	.align		4
.L_17:
        /*0028*/ 	.byte	0x04, 0x17
        /*002a*/ 	.short	(.L_19 - .L_18)
.L_18:
        /*002c*/ 	.word	0x00000000
        /*0030*/ 	.short	0x0003
        /*0032*/ 	.short	0x0018
        /*0034*/ 	.byte	0x00, 0xf0, 0x11, 0x00


	//----- nvinfo : EIATTR_KPARAM_INFO
	.align		4
.L_19:
        /*0038*/ 	.byte	0x04, 0x17
        /*003a*/ 	.short	(.L_21 - .L_20)
.L_20:
        /*003c*/ 	.word	0x00000000
        /*0040*/ 	.short	0x0002
        /*0042*/ 	.short	0x0010
        /*0044*/ 	.byte	0x00, 0xf5, 0x21, 0x00


	//----- nvinfo : EIATTR_KPARAM_INFO
	.align		4
.L_21:
        /*0048*/ 	.byte	0x04, 0x17
        /*004a*/ 	.short	(.L_23 - .L_22)
.L_22:
        /*004c*/ 	.word	0x00000000
        /*0050*/ 	.short	0x0001
        /*0052*/ 	.short	0x0008
        /*0054*/ 	.byte	0x00, 0xf5, 0x21, 0x00


	//----- nvinfo : EIATTR_KPARAM_INFO
	.align		4
.L_23:
        /*0058*/ 	.byte	0x04, 0x17
        /*005a*/ 	.short	(.L_25 - .L_24)
.L_24:
        /*005c*/ 	.word	0x00000000
        /*0060*/ 	.short	0x0000
        /*0062*/ 	.short	0x0000
        /*0064*/ 	.byte	0x00, 0xf5, 0x21, 0x00


	//----- nvinfo : EIATTR_SPARSE_MMA_MASK
	.align		4
.L_25:
        /*0068*/ 	.byte	0x03, 0x50
        /*006a*/ 	.short	0x0000


	//----- nvinfo : EIATTR_MAXREG_COUNT
	.align		4
        /*006c*/ 	.byte	0x03, 0x1b
        /*006e*/ 	.short	0x00ff


	//----- nvinfo : EIATTR_MERCURY_ISA_VERSION
	.align		4
        /*0070*/ 	.byte	0x03, 0x5f
        /*0072*/ 	.short	0x0101


	//----- nvinfo : EIATTR_VRC_CTA_INIT_COUNT
	.align		4
        /*0074*/ 	.byte	0x02, 0x4a
	.zero		1
	.zero		1


	//----- nvinfo : EIATTR_EXIT_INSTR_OFFSETS
	.align		4
        /*0078*/ 	.byte	0x04, 0x1c
        /*007a*/ 	.short	(.L_27 - .L_26)


	//   ....[0]....
.L_26:
        /*007c*/ 	.word	0x00000070


	//   ....[1]....
        /*0080*/ 	.word	0x000004b0


	//----- nvinfo : EIATTR_CBANK_PARAM_SIZE
	.align		4
.L_27:
        /*0084*/ 	.byte	0x03, 0x19
        /*0086*/ 	.short	0x0024


	//----- nvinfo : EIATTR_PARAM_CBANK
	.align		4
        /*0088*/ 	.byte	0x04, 0x0a
        /*008a*/ 	.short	(.L_29 - .L_28)
	.align		4
.L_28:
        /*008c*/ 	.word	index@(.nv.constant0._Z24add_vec_broadcast_kernelPKfS0_Pfiii)
        /*0090*/ 	.short	0x0380
        /*0092*/ 	.short	0x0024


	//----- nvinfo : EIATTR_SW_WAR
	.align		4
.L_29:
        /*0094*/ 	.byte	0x04, 0x36
        /*0096*/ 	.short	(.L_31 - .L_30)
.L_30:
        /*0098*/ 	.word	0x00000008
.L_31:


//--------------------- .nv.info._Z14add_vec_kernelPKfS0_Pfi --------------------------
	.section	.nv.info._Z14add_vec_kernelPKfS0_Pfi,"",@"SHT_CUDA_INFO"
	.sectionflags	@""
	.align	4


	//----- nvinfo : EIATTR_CUDA_API_VERSION
	.align		4
        /*0000*/ 	.byte	0x04, 0x37
        /*0002*/ 	.short	(.L_33 - .L_32)
.L_32:
        /*0004*/ 	.word	0x00000082


	//----- nvinfo : EIATTR_KPARAM_INFO
	.align		4
.L_33:
        /*0008*/ 	.byte	0x04, 0x17
        /*000a*/ 	.short	(.L_35 - .L_34)
.L_34:
        /*000c*/ 	.word	0x00000000
        /*0010*/ 	.short	0x0003
        /*0012*/ 	.short	0x0018
        /*0014*/ 	.byte	0x00, 0xf0, 0x11, 0x00


	//----- nvinfo : EIATTR_KPARAM_INFO
	.align		4
.L_35:
        /*0018*/ 	.byte	0x04, 0x17
        /*001a*/ 	.short	(.L_37 - .L_36)
.L_36:
        /*001c*/ 	.word	0x00000000
        /*0020*/ 	.short	0x0002
        /*0022*/ 	.short	0x0010
        /*0024*/ 	.byte	0x00, 0xf5, 0x21, 0x00


	//----- nvinfo : EIATTR_KPARAM_INFO
	.align		4
.L_37:
        /*0028*/ 	.byte	0x04, 0x17
        /*002a*/ 	.short	(.L_39 - .L_38)
.L_38:
        /*002c*/ 	.word	0x00000000
        /*0030*/ 	.short	0x0001
        /*0032*/ 	.short	0x0008
        /*0034*/ 	.byte	0x00, 0xf5, 0x21, 0x00


	//----- nvinfo : EIATTR_KPARAM_INFO
	.align		4
.L_39:
        /*0038*/ 	.byte	0x04, 0x17
        /*003a*/ 	.short	(.L_41 - .L_40)
.L_40:
        /*003c*/ 	.word	0x00000000
        /*0040*/ 	.short	0x0000
        /*0042*/ 	.short	0x0000
        /*0044*/ 	.byte	0x00, 0xf5, 0x21, 0x00


	//----- nvinfo : EIATTR_SPARSE_MMA_MASK
	.align		4
.L_41:
        /*0048*/ 	.byte	0x03, 0x50
        /*004a*/ 	.short	0x0000


	//----- nvinfo : EIATTR_MAXREG_COUNT
	.align		4
        /*004c*/ 	.byte	0x03, 0x1b
        /*004e*/ 	.short	0x00ff


	//----- nvinfo : EIATTR_MERCURY_ISA_VERSION
	.align		4
        /*0050*/ 	.byte	0x03, 0x5f
        /*0052*/ 	.short	0x0101


	//----- nvinfo : EIATTR_VRC_CTA_INIT_COUNT
	.align		4
        /*0054*/ 	.byte	0x02, 0x4a
	.zero		1
	.zero		1


	//----- nvinfo : EIATTR_EXIT_INSTR_OFFSETS
	.align		4
        /*0058*/ 	.byte	0x04, 0x1c
        /*005a*/ 	.short	(.L_43 - .L_42)


	//   ....[0]....
.L_42:
        /*005c*/ 	.word	0x00000070


	//   ....[1]....
        /*0060*/ 	.word	0x00000130


	//----- nvinfo : EIATTR_CBANK_PARAM_SIZE
	.align		4
.L_43:
        /*0064*/ 	.byte	0x03, 0x19
        /*0066*/ 	.short	0x001c


	//----- nvinfo : EIATTR_PARAM_CBANK
	.align		4
        /*0068*/ 	.byte	0x04, 0x0a
        /*006a*/ 	.short	(.L_45 - .L_44)
	.align		4
.L_44:
        /*006c*/ 	.word	index@(.nv.constant0._Z14add_vec_kernelPKfS0_Pfi)
        /*0070*/ 	.short	0x0380
        /*0072*/ 	.short	0x001c


	//----- nvinfo : EIATTR_SW_WAR
	.align		4
.L_45:
        /*0074*/ 	.byte	0x04, 0x36
        /*0076*/ 	.short	(.L_47 - .L_46)
.L_46:
        /*0078*/ 	.word	0x00000008
.L_47:


//--------------------- .nv.callgraph             --------------------------
	.section	.nv.callgraph,"",@"SHT_CUDA_CALLGRAPH"
	.align	4
	.sectionentsize	8
	.align		4
        /*0000*/ 	.word	0x00000000
	.align		4
        /*0004*/ 	.word	0xffffffff
	.align		4
        /*0008*/ 	.word	0x00000000
	.align		4
        /*000c*/ 	.word	0xfffffffe
	.align		4
        /*0010*/ 	.word	0x00000000
	.align		4
        /*0014*/ 	.word	0xfffffffd
	.align		4
        /*0018*/ 	.word	0x00000000
	.align		4
        /*001c*/ 	.word	0xfffffffc


//--------------------- .text._Z24add_vec_broadcast_kernelPKfS0_Pfiii --------------------------
	.section	.text._Z24add_vec_broadcast_kernelPKfS0_Pfiii,"ax",@progbits
	.align	128
        .global         _Z24add_vec_broadcast_kernelPKfS0_Pfiii
        .type           _Z24add_vec_broadcast_kernelPKfS0_Pfiii,@function
        .size           _Z24add_vec_broadcast_kernelPKfS0_Pfiii,(.L_x_4 - _Z24add_vec_broadcast_kernelPKfS0_Pfiii)
        .other          _Z24add_vec_broadcast_kernelPKfS0_Pfiii,@"STO_CUDA_ENTRY STV_DEFAULT"
_Z24add_vec_broadcast_kernelPKfS0_Pfiii:
.text._Z24add_vec_broadcast_kernelPKfS0_Pfiii:
[----:B------:R-:W-:Y:S01]  /*0000*/  LDC R1, c[0x0][0x37c] ;  /* 0x0000df00ff017b82 */ /* 0x000fe20000000800 */
[----:B------:R-:W0:Y:S07]  /*0010*/  S2R R3, SR_TID.X ;  /* 0x0000000000037919 */ /* 0x000e2e0000002100 */
[----:B------:R-:W0:Y:S01]  /*0020*/  S2UR UR4, SR_CTAID.X ;  /* 0x00000000000479c3 */ /* 0x000e220000002500 */
[----:B------:R-:W1:Y:S07]  /*0030*/  LDCU UR5, c[0x0][0x398] ;  /* 0x00007300ff0577ac */ /* 0x000e6e0008000800 */
[----:B------:R-:W0:Y:S02]  /*0040*/  LDC R0, c[0x0][0x360] ;  /* 0x0000d800ff007b82 */ /* 0x000e240000000800 */
[----:B0-----:R-:W-:-:S05]  /*0050*/  IMAD R0, R0, UR4, R3 ;  /* 0x0000000400007c24 */ /* 0x001fca000f8e0203 */
[----:B-1----:R-:W-:-:S13]  /*0060*/  ISETP.GE.AND P0, PT, R0, UR5, PT ;  /* 0x0000000500007c0c */ /* 0x002fda000bf06270 */
[----:B------:R-:W-:Y:S05]  /*0070*/  @P0 EXIT ;  /* 0x000000000000094d */ /* 0x000fea0003800000 */
[----:B------:R-:W0:Y:S01]  /*0080*/  LDCU UR6, c[0x0][0x3a0] ;  /* 0x00007400ff0677ac */ /* 0x000e220008000800 */
[----:B------:R-:W1:Y:S01]  /*0090*/  LDCU.64 UR4, c[0x0][0x358] ;  /* 0x00006b00ff0477ac */ /* 0x000e620008000a00 */
[----:B0-----:R-:W-:-:S09]  /*00a0*/  UISETP.NE.AND UP0, UPT, UR6, 0x1, UPT ;  /* 0x000000010600788c */ /* 0x001fd2000bf05270 */
[----:B-1----:R-:W-:Y:S05]  /*00b0*/  BRA.U !UP0, `(.L_x_0) ;  /* 0x0000000108707547 */ /* 0x002fea000b800000 */
[----:B------:R-:W-:Y:S01]  /*00c0*/  UISETP.NE.AND UP0, UPT, UR6, URZ, UPT ;  /* 0x000000ff0600728c */ /* 0x000fe2000bf05270 */
[----:B------:R-:W-:-:S08]  /*00d0*/  IMAD.MOV.U32 R7, RZ, RZ, RZ ;  /* 0x000000ffff077224 */ /* 0x000fd000078e00ff */
[----:B------:R-:W-:Y:S05]  /*00e0*/  BRA.U UP0, `(.L_x_1) ;  /* 0x0000000100c87547 */ /* 0x000fea000b800000 */
[----:B------:R-:W0:Y:S01]  /*00f0*/  LDC R8, c[0x0][0x39c] ;  /* 0x0000e700ff087b82 */ /* 0x000e220000000800 */
[----:B------:R-:W-:Y:S02]  /*0100*/  IABS R7, R0 ;  /* 0x0000000000077213 */ /* 0x000fe40000000000 */
[----:B------:R-:W-:Y:S02]  /*0110*/  ISETP.GE.AND P2, PT, R0, RZ, PT ;  /* 0x000000ff0000720c */ /* 0x000fe40003f46270 */
[----:B0-----:R-:W-:-:S04]  /*0120*/  IABS R6, R8 ;  /* 0x0000000800067213 */ /* 0x001fc80000000000 */
[----:B------:R-:W0:Y:S08]  /*0130*/  I2F.RP R4, R6 ;  /* 0x0000000600047306 */ /* 0x000e300000209400 */
[----:B0-----:R-:W0:Y:S02]  /*0140*/  MUFU.RCP R4, R4 ;  /* 0x0000000400047308 */ /* 0x001e240000001000 */
[----:B0-----:R-:W-:-:S06]  /*0150*/  VIADD R2, R4, 0xffffffe ;  /* 0x0ffffffe04027836 */ /* 0x001fcc0000000000 */
[----:B------:R0:W1:Y:S02]  /*0160*/  F2I.FTZ.U32.TRUNC.NTZ R3, R2 ;  /* 0x0000000200037305 */ /* 0x000064000021f000 */
[----:B0-----:R-:W-:Y:S01]  /*0170*/  IMAD.MOV.U32 R2, RZ, RZ, RZ ;  /* 0x000000ffff027224 */ /* 0x001fe200078e00ff */
[----:B-1----:R-:W-:-:S05]  /*0180*/  IADD3 R5, PT, PT, RZ, -R3, RZ ;  /* 0x80000003ff057210 */ /* 0x002fca0007ffe0ff */
[----:B------:R-:W-:-:S04]  /*0190*/  IMAD R5, R5, R6, RZ ;  /* 0x0000000605057224 */ /* 0x000fc800078e02ff */
[----:B------:R-:W-:Y:S01]  /*01a0*/  IMAD.HI.U32 R3, R3, R5, R2 ;  /* 0x0000000503037227 */ /* 0x000fe200078e0002 */
[----:B------:R-:W-:-:S05]  /*01b0*/  MOV R5, R7 ;  /* 0x0000000700057202 */ /* 0x000fca0000000f00 */
[----:B------:R-:W-:-:S04]  /*01c0*/  IMAD.HI.U32 R3, R3, R5, RZ ;  /* 0x0000000503037227 */ /* 0x000fc800078e00ff */
[----:B------:R-:W-:-:S04]  /*01d0*/  IMAD.MOV R3, RZ, RZ, -R3 ;  /* 0x000000ffff037224 */ /* 0x000fc800078e0a03 */
[----:B------:R-:W-:-:S05]  /*01e0*/  IMAD R3, R6, R3, R5 ;  /* 0x0000000306037224 */ /* 0x000fca00078e0205 */
[----:B------:R-:W-:-:S13]  /*01f0*/  ISETP.GT.U32.AND P0, PT, R6, R3, PT ;  /* 0x000000030600720c */ /* 0x000fda0003f04070 */
[----:B------:R-:W-:Y:S02]  /*0200*/  @!P0 IADD3 R3, PT, PT, R3, -R6, RZ ;  /* 0x8000000603038210 */ /* 0x000fe40007ffe0ff */
[----:B------:R-:W-:Y:S02]  /*0210*/  ISETP.NE.AND P0, PT, R8, RZ, PT ;  /* 0x000000ff0800720c */ /* 0x000fe40003f05270 */
[----:B------:R-:W-:-:S13]  /*0220*/  ISETP.GT.U32.AND P1, PT, R6, R3, PT ;  /* 0x000000030600720c */ /* 0x000fda0003f24070 */
[----:B------:R-:W-:-:S05]  /*0230*/  @!P1 IMAD.IADD R3, R3, 0x1, -R6 ;  /* 0x0000000103039824 */ /* 0x000fca00078e0a06 */
[----:B------:R-:W-:Y:S02]  /*0240*/  @!P2 IADD3 R3, PT, PT, -R3, RZ, RZ ;  /* 0x000000ff0303a210 */ /* 0x000fe40007ffe1ff */
[----:B------:R-:W-:-:S05]  /*0250*/  @!P0 LOP3.LUT R3, RZ, R8, RZ, 0x33, !PT ;  /* 0x00000008ff038212 */ /* 0x000fca00078e33ff */
[----:B------:R-:W-:Y:S01]  /*0260*/  IMAD.MOV.U32 R7, RZ, RZ, R3 ;  /* 0x000000ffff077224 */ /* 0x000fe200078e0003 */
[----:B------:R-:W-:Y:S06]  /*0270*/  BRA `(.L_x_1) ;  /* 0x0000000000647947 */ /* 0x000fec0003800000 */
.L_x_0:
[----:B------:R-:W0:Y:S01]  /*0280*/  LDC R5, c[0x0][0x39c] ;  /* 0x0000e700ff057b82 */ /* 0x000e220000000800 */
[----:B------:R-:W-:Y:S02]  /*0290*/  IABS R8, R0 ;  /* 0x0000000000087213 */ /* 0x000fe40000000000 */
[----:B0-----:R-:W-:-:S04]  /*02a0*/  IABS R4, R5 ;  /* 0x0000000500047213 */ /* 0x001fc80000000000 */
[----:B------:R-:W0:Y:S08]  /*02b0*/  I2F.RP R6, R4 ;  /* 0x0000000400067306 */ /* 0x000e300000209400 */
[----:B0-----:R-:W0:Y:S02]  /*02c0*/  MUFU.RCP R6, R6 ;  /* 0x0000000600067308 */ /* 0x001e240000001000 */
[----:B0-----:R-:W-:-:S06]  /*02d0*/  IADD3 R2, PT, PT, R6, 0xffffffe, RZ ;  /* 0x0ffffffe06027810 */ /* 0x001fcc0007ffe0ff */
[----:B------:R0:W1:Y:S02]  /*02e0*/  F2I.FTZ.U32.TRUNC.NTZ R3, R2 ;  /* 0x0000000200037305 */ /* 0x000064000021f000 */
[----:B0-----:R-:W-:Y:S02]  /*02f0*/  HFMA2 R2, -RZ, RZ, 0, 0 ;  /* 0x00000000ff027431 */ /* 0x001fe400000001ff */
[----:B-1----:R-:W-:-:S04]  /*0300*/  IMAD.MOV R7, RZ, RZ, -R3 ;  /* 0x000000ffff077224 */ /* 0x002fc800078e0a03 */
[----:B------:R-:W-:-:S04]  /*0310*/  IMAD R7, R7, R4, RZ ;  /* 0x0000000407077224 */ /* 0x000fc800078e02ff */
[----:B------:R-:W-:Y:S01]  /*0320*/  IMAD.HI.U32 R7, R3, R7, R2 ;  /* 0x0000000703077227 */ /* 0x000fe200078e0002 */
[----:B------:R-:W-:-:S03]  /*0330*/  LOP3.LUT R2, R0, R5, RZ, 0x3c, !PT ;  /* 0x0000000500027212 */ /* 0x000fc600078e3cff */
[----:B------:R-:W-:Y:S01]  /*0340*/  IMAD.MOV.U32 R3, RZ, RZ, R8 ;  /* 0x000000ffff037224 */ /* 0x000fe200078e0008 */
[----:B------:R-:W-:-:S03]  /*0350*/  ISETP.GE.AND P0, PT, R2, RZ, PT ;  /* 0x000000ff0200720c */ /* 0x000fc60003f06270 */
[----:B------:R-:W-:-:S05]  /*0360*/  IMAD.HI.U32 R7, R7, R3, RZ ;  /* 0x0000000307077227 */ /* 0x000fca00078e00ff */
[----:B------:R-:W-:-:S05]  /*0370*/  IADD3 R6, PT, PT, -R7, RZ, RZ ;  /* 0x000000ff07067210 */ /* 0x000fca0007ffe1ff */
[----:B------:R-:W-:-:S05]  /*0380*/  IMAD R3, R4, R6, R3 ;  /* 0x0000000604037224 */ /* 0x000fca00078e0203 */
[----:B------:R-:W-:-:S13]  /*0390*/  ISETP.GT.U32.AND P2, PT, R4, R3, PT ;  /* 0x000000030400720c */ /* 0x000fda0003f44070 */
[----:B------:R-:W-:Y:S01]  /*03a0*/  @!P2 IMAD.IADD R3, R3, 0x1, -R4 ;  /* 0x000000010303a824 */ /* 0x000fe200078e0a04 */
[----:B------:R-:W-:Y:S02]  /*03b0*/  @!P2 IADD3 R7, PT, PT, R7, 0x1, RZ ;  /* 0x000000010707a810 */ /* 0x000fe40007ffe0ff */
[----:B------:R-:W-:Y:S02]  /*03c0*/  ISETP.NE.AND P2, PT, R5, RZ, PT ;  /* 0x000000ff0500720c */ /* 0x000fe40003f45270 */
[----:B------:R-:W-:-:S13]  /*03d0*/  ISETP.GE.U32.AND P1, PT, R3, R4, PT ;  /* 0x000000040300720c */ /* 0x000fda0003f26070 */
[----:B------:R-:W-:-:S05]  /*03e0*/  @P1 VIADD R7, R7, 0x1 ;  /* 0x0000000107071836 */ /* 0x000fca0000000000 */
[----:B------:R-:W-:Y:S02]  /*03f0*/  @!P0 IADD3 R7, PT, PT, -R7, RZ, RZ ;  /* 0x000000ff07078210 */ /* 0x000fe40007ffe1ff */
[----:B------:R-:W-:-:S07]  /*0400*/  @!P2 LOP3.LUT R7, RZ, R5, RZ, 0x33, !PT ;  /* 0x00000005ff07a212 */ /* 0x000fce00078e33ff */
.L_x_1:
[----:B------:R-:W0:Y:S08]  /*0410*/  LDC.64 R4, c[0x0][0x388] ;  /* 0x0000e200ff047b82 */ /* 0x000e300000000a00 */
[----:B------:R-:W1:Y:S01]  /*0420*/  LDC.64 R2, c[0x0][0x380] ;  /* 0x0000e000ff027b82 */ /* 0x000e620000000a00 */
[----:B0-----:R-:W-:-:S07]  /*0430*/  IMAD.WIDE R4, R7, 0x4, R4 ;  /* 0x0000000407047825 */ /* 0x001fce00078e0204 */
[----:B------:R-:W0:Y:S01]  /*0440*/  LDC.64 R6, c[0x0][0x390] ;  /* 0x0000e400ff067b82 */ /* 0x000e220000000a00 */
[----:B------:R-:W2:Y:S01]  /*0450*/  LDG.E R5, desc[UR4][R4.64] ;  /* 0x0000000404057981 */ /* 0x000ea2000c1e1900 */
[----:B-1----:R-:W-:-:S06]  /*0460*/  IMAD.WIDE R2, R0, 0x4, R2 ;  /* 0x0000000400027825 */ /* 0x002fcc00078e0202 */
[----:B------:R-:W2:Y:S01]  /*0470*/  LDG.E R2, desc[UR4][R2.64] ;  /* 0x0000000402027981 */ /* 0x000ea2000c1e1900 */
[----:B0-----:R-:W-:-:S04]  /*0480*/  IMAD.WIDE R6, R0, 0x4, R6 ;  /* 0x0000000400067825 */ /* 0x001fc800078e0206 */
[----:B--2---:R-:W-:-:S05]  /*0490*/  FADD R9, R2, R5 ;  /* 0x0000000502097221 */ /* 0x004fca0000000000 */
[----:B------:R-:W-:Y:S01]  /*04a0*/  STG.E desc[UR4][R6.64], R9 ;  /* 0x0000000906007986 */ /* 0x000fe2000c101904 */
[----:B------:R-:W-:Y:S05]  /*04b0*/  EXIT ;  /* 0x000000000000794d */ /* 0x000fea0003800000 */
.L_x_2:
[----:B------:R-:W-:-:S00]  /*04c0*/  BRA `(.L_x_2) ;  /* 0xfffffffc00fc7947 */ /* 0x000fc0000383ffff */
[----:B------:R-:W-:-:S00]  /*04d0*/  NOP ;  /* 0x0000000000007918 */ /* 0x000fc00000000000 */
        /* <DEDUP_REMOVED lines=10> */
.L_x_4:


//--------------------- .text._Z14add_vec_kernelPKfS0_Pfi --------------------------
	.section	.text._Z14add_vec_kernelPKfS0_Pfi,"ax",@progbits
	.align	128
        .global         _Z14add_vec_kernelPKfS0_Pfi
        .type           _Z14add_vec_kernelPKfS0_Pfi,@function
        .size           _Z14add_vec_kernelPKfS0_Pfi,(.L_x_5 - _Z14add_vec_kernelPKfS0_Pfi)
        .other          _Z14add_vec_kernelPKfS0_Pfi,@"STO_CUDA_ENTRY STV_DEFAULT"
_Z14add_vec_kernelPKfS0_Pfi:
.text._Z14add_vec_kernelPKfS0_Pfi:
[----:B------:R-:W-:Y:S01]  /*0000*/  LDC R1, c[0x0][0x37c] ;  /* 0x0000df00ff017b82 */ /* 0x000fe20000000800 */
[----:B------:R-:W0:Y:S01]  /*0010*/  S2R R9, SR_CTAID.X ;  /* 0x0000000000097919 */ /* 0x000e220000002500 */
[----:B------:R-:W0:Y:S01]  /*0020*/  LDCU UR4, c[0x0][0x360] ;  /* 0x00006c00ff0477ac */ /* 0x000e220008000800 */
[----:B------:R-:W0:Y:S01]  /*0030*/  S2R R0, SR_TID.X ;  /* 0x0000000000007919 */ /* 0x000e220000002100 */
[----:B------:R-:W1:Y:S01]  /*0040*/  LDCU UR5, c[0x0][0x398] ;  /* 0x00007300ff0577ac */ /* 0x000e620008000800 */
[----:B0-----:R-:W-:-:S05]  /*0050*/  IMAD R9, R9, UR4, R0 ;  /* 0x0000000409097c24 */ /* 0x001fca000f8e0200 */
[----:B-1----:R-:W-:-:S13]  /*0060*/  ISETP.GE.AND P0, PT, R9, UR5, PT ;  /* 0x0000000509007c0c */ /* 0x002fda000bf06270 */
[----:B------:R-:W-:Y:S05]  /*0070*/  @P0 EXIT ;  /* 0x000000000000094d */ /* 0x000fea0003800000 */
[----:B------:R-:W0:Y:S01]  /*0080*/  LDC.64 R2, c[0x0][0x380] ;  /* 0x0000e000ff027b82 */ /* 0x000e220000000a00 */
[----:B------:R-:W1:Y:S07]  /*0090*/  LDCU.64 UR4, c[0x0][0x358] ;  /* 0x00006b00ff0477ac */ /* 0x000e6e0008000a00 */
[----:B------:R-:W2:Y:S08]  /*00a0*/  LDC.64 R4, c[0x0][0x388] ;  /* 0x0000e200ff047b82 */ /* 0x000eb00000000a00 */
[----:B------:R-:W3:Y:S01]  /*00b0*/  LDC.64 R6, c[0x0][0x390] ;  /* 0x0000e400ff067b82 */ /* 0x000ee20000000a00 */
[----:B0-----:R-:W-:-:S06]  /*00c0*/  IMAD.WIDE R2, R9, 0x4, R2 ;  /* 0x0000000409027825 */ /* 0x001fcc00078e0202 */
[----:B-1----:R-:W4:Y:S01]  /*00d0*/  LDG.E R2, desc[UR4][R2.64] ;  /* 0x0000000402027981 */ /* 0x002f22000c1e1900 */
[----:B--2---:R-:W-:-:S06]  /*00e0*/  IMAD.WIDE R4, R9, 0x4, R4 ;  /* 0x0000000409047825 */ /* 0x004fcc00078e0204 */
[----:B------:R-:W4:Y:S01]  /*00f0*/  LDG.E R5, desc[UR4][R4.64] ;  /* 0x0000000404057981 */ /* 0x000f22000c1e1900 */
[----:B---3--:R-:W-:-:S04]  /*0100*/  IMAD.WIDE R6, R9, 0x4, R6 ;  /* 0x0000000409067825 */ /* 0x008fc800078e0206 */
[----:B----4-:R-:W-:-:S05]  /*0110*/  FADD R9, R2, R5 ;  /* 0x0000000502097221 */ /* 0x010fca0000000000 */
[----:B------:R-:W-:Y:S01]  /*0120*/  STG.E desc[UR4][R6.64], R9 ;  /* 0x0000000906007986 */ /* 0x000fe2000c101904 */
[----:B------:R-:W-:Y:S05]  /*0130*/  EXIT ;  /* 0x000000000000794d */ /* 0x000fea0003800000 */
.L_x_3:
        /* <DEDUP_REMOVED lines=12> */
.L_x_5:


//--------------------- .nv.shared.reserved.0     --------------------------
	.section	.nv.shared.reserved.0,"aw",@nobits
	.weak		__nv_reservedSMEM_offset_0_alias
	.size		__nv_reservedSMEM_offset_0_alias, 0, 64
	.other		__nv_reservedSMEM_offset_0_alias,@"STO_CUDA_RESERVED_SHARED STV_DEFAULT"
__nv_reservedSMEM_offset_0_alias:
	.zero		0
	.zero		64


//--------------------- .nv.constant0._Z24add_vec_broadcast_kernelPKfS0_Pfiii --------------------------
	.section	.nv.constant0._Z24add_vec_broadcast_kernelPKfS0_Pfiii,"a",@progbits
	.sectionflags	@""
	.align	4
.nv.constant0._Z24add_vec_broadcast_kernelPKfS0_Pfiii:
	.zero		932


//--------------------- .nv.constant0._Z14add_vec_kernelPKfS0_Pfi --------------------------
	.section	.nv.constant0._Z14add_vec_kernelPKfS0_Pfi,"a",@progbits
	.sectionflags	@""
	.align	4
.nv.constant0._Z14add_vec_kernelPKfS0_Pfi:
	.zero		924


//--------------------- SYMBOLS --------------------------

	.type		.nv.reservedSmem.offset0,@object
	.size		.nv.reservedSmem.offset0,0x4
